//
// Generated by NVIDIA NVVM Compiler
//
// Compiler Build ID: CL-36424714
// Cuda compilation tools, release 13.0, V13.0.88
// Based on NVVM 20.0.0
//

.version 9.0
.target sm_100
.address_size 64

	// .globl	_Z3GPUPiS_iiiii

.visible .entry _Z3GPUPiS_iiiii(
	.param .u64 .ptr .align 1 _Z3GPUPiS_iiiii_param_0,
	.param .u64 .ptr .align 1 _Z3GPUPiS_iiiii_param_1,
	.param .u32 _Z3GPUPiS_iiiii_param_2,
	.param .u32 _Z3GPUPiS_iiiii_param_3,
	.param .u32 _Z3GPUPiS_iiiii_param_4,
	.param .u32 _Z3GPUPiS_iiiii_param_5,
	.param .u32 _Z3GPUPiS_iiiii_param_6
)
{
	.reg .pred 	%p<7>;
	.reg .b32 	%r<100>;
	.reg .b64 	%rd<32>;

	ld.param.u64 	%rd5, [_Z3GPUPiS_iiiii_param_0];
	ld.param.u64 	%rd6, [_Z3GPUPiS_iiiii_param_1];
	ld.param.u32 	%r12, [_Z3GPUPiS_iiiii_param_2];
	ld.param.u32 	%r14, [_Z3GPUPiS_iiiii_param_4];
	ld.param.u32 	%r13, [_Z3GPUPiS_iiiii_param_5];
	ld.param.u32 	%r15, [_Z3GPUPiS_iiiii_param_6];
	cvta.to.global.u64 	%rd1, %rd6;
	cvta.to.global.u64 	%rd2, %rd5;
	mov.u32 	%r16, %ctaid.x;
	mad.lo.s32 	%r17, %r12, %r16, %r15;
	mov.u32 	%r18, %tid.x;
	add.s32 	%r98, %r17, %r18;
	add.s32 	%r19, %r15, %r14;
	add.s32 	%r2, %r19, %r17;
	setp.ge.s32 	%p1, %r98, %r2;
	@%p1 bra 	$L__BB0_7;
	add.s32 	%r20, %r98, %r13;
	max.s32 	%r21, %r20, %r2;
	setp.lt.s32 	%p2, %r20, %r2;
	selp.u32 	%r22, 1, 0, %p2;
	add.s32 	%r23, %r20, %r22;
	sub.s32 	%r24, %r21, %r23;
	div.u32 	%r25, %r24, %r13;
	add.s32 	%r3, %r25, %r22;
	and.b32  	%r26, %r3, 3;
	setp.eq.s32 	%p3, %r26, 3;
	@%p3 bra 	$L__BB0_4;
	mul.wide.s32 	%rd3, %r12, 4;
	neg.s64 	%rd4, %rd3;
	add.s32 	%r27, %r3, 1;
	and.b32  	%r28, %r27, 3;
	neg.s32 	%r96, %r28;
$L__BB0_3:
	.pragma "nounroll";
	mul.wide.s32 	%rd7, %r98, 4;
	add.s64 	%rd8, %rd1, %rd7;
	add.s64 	%rd9, %rd2, %rd7;
	ld.global.u32 	%r29, [%rd9+-4];
	add.s64 	%rd10, %rd9, %rd4;
	ld.global.u32 	%r30, [%rd10];
	add.s32 	%r31, %r30, %r29;
	ld.global.u32 	%r32, [%rd9];
	add.s32 	%r33, %r31, %r32;
	ld.global.u32 	%r34, [%rd9+4];
	add.s32 	%r35, %r33, %r34;
	add.s64 	%rd11, %rd9, %rd3;
	ld.global.u32 	%r36, [%rd11];
	add.s32 	%r37, %r35, %r36;
	mul.hi.s32 	%r38, %r37, 1717986919;
	shr.u32 	%r39, %r38, 31;
	shr.s32 	%r40, %r38, 1;
	add.s32 	%r41, %r40, %r39;
	st.global.u32 	[%rd8], %r41;
	add.s32 	%r98, %r98, %r13;
	add.s32 	%r96, %r96, 1;
	setp.ne.s32 	%p4, %r96, 0;
	@%p4 bra 	$L__BB0_3;
$L__BB0_4:
	setp.lt.u32 	%p5, %r3, 3;
	@%p5 bra 	$L__BB0_7;
	mul.wide.s32 	%rd16, %r12, 4;
	mul.wide.s32 	%rd19, %r13, 4;
	shl.b32 	%r95, %r13, 2;
$L__BB0_6:
	mul.wide.s32 	%rd12, %r98, 4;
	add.s64 	%rd13, %rd2, %rd12;
	ld.global.u32 	%r42, [%rd13+-4];
	sub.s32 	%r43, %r98, %r12;
	mul.wide.s32 	%rd14, %r43, 4;
	add.s64 	%rd15, %rd2, %rd14;
	ld.global.u32 	%r44, [%rd15];
	add.s32 	%r45, %r44, %r42;
	ld.global.u32 	%r46, [%rd13];
	add.s32 	%r47, %r45, %r46;
	ld.global.u32 	%r48, [%rd13+4];
	add.s32 	%r49, %r47, %r48;
	add.s64 	%rd17, %rd13, %rd16;
	ld.global.u32 	%r50, [%rd17];
	add.s32 	%r51, %r49, %r50;
	mul.hi.s32 	%r52, %r51, 1717986919;
	shr.u32 	%r53, %r52, 31;
	shr.s32 	%r54, %r52, 1;
	add.s32 	%r55, %r54, %r53;
	add.s64 	%rd18, %rd1, %rd12;
	st.global.u32 	[%rd18], %r55;
	add.s64 	%rd20, %rd13, %rd19;
	ld.global.u32 	%r56, [%rd20+-4];
	add.s64 	%rd21, %rd15, %rd19;
	ld.global.u32 	%r57, [%rd21];
	add.s32 	%r58, %r57, %r56;
	ld.global.u32 	%r59, [%rd20];
	add.s32 	%r60, %r58, %r59;
	ld.global.u32 	%r61, [%rd20+4];
	add.s32 	%r62, %r60, %r61;
	add.s64 	%rd22, %rd20, %rd16;
	ld.global.u32 	%r63, [%rd22];
	add.s32 	%r64, %r62, %r63;
	mul.hi.s32 	%r65, %r64, 1717986919;
	shr.u32 	%r66, %r65, 31;
	shr.s32 	%r67, %r65, 1;
	add.s32 	%r68, %r67, %r66;
	add.s64 	%rd23, %rd18, %rd19;
	st.global.u32 	[%rd23], %r68;
	add.s64 	%rd24, %rd20, %rd19;
	ld.global.u32 	%r69, [%rd24+-4];
	add.s64 	%rd25, %rd21, %rd19;
	ld.global.u32 	%r70, [%rd25];
	add.s32 	%r71, %r70, %r69;
	ld.global.u32 	%r72, [%rd24];
	add.s32 	%r73, %r71, %r72;
	ld.global.u32 	%r74, [%rd24+4];
	add.s32 	%r75, %r73, %r74;
	add.s64 	%rd26, %rd24, %rd16;
	ld.global.u32 	%r76, [%rd26];
	add.s32 	%r77, %r75, %r76;
	mul.hi.s32 	%r78, %r77, 1717986919;
	shr.u32 	%r79, %r78, 31;
	shr.s32 	%r80, %r78, 1;
	add.s32 	%r81, %r80, %r79;
	add.s64 	%rd27, %rd23, %rd19;
	st.global.u32 	[%rd27], %r81;
	add.s64 	%rd28, %rd24, %rd19;
	ld.global.u32 	%r82, [%rd28+-4];
	add.s64 	%rd29, %rd25, %rd19;
	ld.global.u32 	%r83, [%rd29];
	add.s32 	%r84, %r83, %r82;
	ld.global.u32 	%r85, [%rd28];
	add.s32 	%r86, %r84, %r85;
	ld.global.u32 	%r87, [%rd28+4];
	add.s32 	%r88, %r86, %r87;
	add.s64 	%rd30, %rd28, %rd16;
	ld.global.u32 	%r89, [%rd30];
	add.s32 	%r90, %r88, %r89;
	mul.hi.s32 	%r91, %r90, 1717986919;
	shr.u32 	%r92, %r91, 31;
	shr.s32 	%r93, %r91, 1;
	add.s32 	%r94, %r93, %r92;
	add.s64 	%rd31, %rd27, %rd19;
	st.global.u32 	[%rd31], %r94;
	add.s32 	%r98, %r95, %r98;
	setp.lt.s32 	%p6, %r98, %r2;
	@%p6 bra 	$L__BB0_6;
$L__BB0_7:
	membar.gl;
	ret;

}


// ===== COMPILED SASS (sm_100) =====

	.target	sm_100

	.elftype	@"ET_EXEC"


//--------------------- .note.nv.tkinfo           --------------------------
	.section	.note.nv.tkinfo,"",@"SHT_NOTE"
	.sectionflags	@"SHF_NOTE_NV_TKINFO"
	.tkinfo
        /*0018*/ 	.word	0x00000002
        /*0030*/ 	.string	""
        /*0030*/ 	.string	"ptxas"
        /*0030*/ 	.string	"Cuda compilation tools, release 13.0, V13.0.88"
        /*0030*/ 	.string	"Build cuda_13.0.r13.0/compiler.36424714_0"
        /*0030*/ 	.string	"-arch sm_100 -m 64 "



//--------------------- .note.nv.cuinfo           --------------------------
	.section	.note.nv.cuinfo,"",@"SHT_NOTE"
	.sectionflags	@"SHF_NOTE_NV_CUINFO"
        /*0018*/ 	.short	0x0002
        /*001a*/ 	.short	0x0064
        /*001c*/ 	.short	0x0082
	.zero		2


//--------------------- .nv.info                  --------------------------
	.section	.nv.info,"",@"SHT_CUDA_INFO"
	.align	4


	//----- nvinfo : EIATTR_REGCOUNT
	.align		4
        /*0000*/ 	.byte	0x04, 0x2f
        /*0002*/ 	.short	(.L_1 - .L_0)
	.align		4
.L_0:
        /*0004*/ 	.word	index@(_Z3GPUPiS_iiiii)
        /*0008*/ 	.word	0x0000001a


	//----- nvinfo : EIATTR_FRAME_SIZE
	.align		4
.L_1:
        /*000c*/ 	.byte	0x04, 0x11
        /*000e*/ 	.short	(.L_3 - .L_2)
	.align		4
.L_2:
        /*0010*/ 	.word	index@(_Z3GPUPiS_iiiii)
        /*0014*/ 	.word	0x00000000


	//----- nvinfo : EIATTR_MIN_STACK_SIZE
	.align		4
.L_3:
        /*0018*/ 	.byte	0x04, 0x12
        /*001a*/ 	.short	(.L_5 - .L_4)
	.align		4
.L_4:
        /*001c*/ 	.word	index@(_Z3GPUPiS_iiiii)
        /*0020*/ 	.word	0x00000000
.L_5:


//--------------------- .nv.compat                --------------------------
	.section	.nv.compat,"",@"SHT_CUDA_COMPAT_INFO"
	.align	4
        /*0000*/ 	.byte	0x02, 0x09, 0x00, 0x00, 0x02, 0x02, 0x01, 0x00, 0x02, 0x05, 0x05, 0x00, 0x03, 0x07, 0x01, 0x01
        /*0010*/ 	.byte	0x02, 0x03, 0x00, 0x00, 0x02, 0x06, 0x01, 0x00, 0x04, 0x0b, 0x08, 0x00, 0x09, 0x00, 0x00, 0x00
        /*0020*/ 	.byte	0x00, 0x00, 0x00, 0x00


//--------------------- .nv.info._Z3GPUPiS_iiiii  --------------------------
	.section	.nv.info._Z3GPUPiS_iiiii,"",@"SHT_CUDA_INFO"
	.sectionflags	@""
	.align	4


	//----- nvinfo : EIATTR_CUDA_API_VERSION
	.align		4
        /*0000*/ 	.byte	0x04, 0x37
        /*0002*/ 	.short	(.L_7 - .L_6)
.L_6:
        /*0004*/ 	.word	0x00000082


	//----- nvinfo : EIATTR_KPARAM_INFO
	.align		4
.L_7:
        /*0008*/ 	.byte	0x04, 0x17
        /*000a*/ 	.short	(.L_9 - .L_8)
.L_8:
        /*000c*/ 	.word	0x00000000
        /*0010*/ 	.short	0x0006
        /*0012*/ 	.short	0x0020
        /*0014*/ 	.byte	0x00, 0xf0, 0x11, 0x00


	//----- nvinfo : EIATTR_KPARAM_INFO
	.align		4
.L_9:
        /*0018*/ 	.byte	0x04, 0x17
        /*001a*/ 	.short	(.L_11 - .L_10)
.L_10:
        /*001c*/ 	.word	0x00000000
        /*0020*/ 	.short	0x0005
        /*0022*/ 	.short	0x001c
        /*0024*/ 	.byte	0x00, 0xf0, 0x11, 0x00


	//----- nvinfo : EIATTR_KPARAM_INFO
	.align		4
.L_11:
        /*0028*/ 	.byte	0x04, 0x17
        /*002a*/ 	.short	(.L_13 - .L_12)
.L_12:
        /*002c*/ 	.word	0x00000000
        /*0030*/ 	.short	0x0004
        /*0032*/ 	.short	0x0018
        /*0034*/ 	.byte	0x00, 0xf0, 0x11, 0x00


	//----- nvinfo : EIATTR_KPARAM_INFO
	.align		4
.L_13:
        /*0038*/ 	.byte	0x04, 0x17
        /*003a*/ 	.short	(.L_15 - .L_14)
.L_14:
        /*003c*/ 	.word	0x00000000
        /*0040*/ 	.short	0x0003
        /*0042*/ 	.short	0x0014
        /*0044*/ 	.byte	0x00, 0xf0, 0x11, 0x00


	//----- nvinfo : EIATTR_KPARAM_INFO
	.align		4
.L_15:
        /*0048*/ 	.byte	0x04, 0x17
        /*004a*/ 	.short	(.L_17 - .L_16)
.L_16:
        /*004c*/ 	.word	0x00000000
        /*0050*/ 	.short	0x0002
        /*0052*/ 	.short	0x0010
        /*0054*/ 	.byte	0x00, 0xf0, 0x11, 0x00


	//----- nvinfo : EIATTR_KPARAM_INFO
	.align		4
.L_17:
        /*0058*/ 	.byte	0x04, 0x17
        /*005a*/ 	.short	(.L_19 - .L_18)
.L_18:
        /*005c*/ 	.word	0x00000000
        /*0060*/ 	.short	0x0001
        /*0062*/ 	.short	0x0008
        /*0064*/ 	.byte	0x00, 0xf5, 0x21, 0x00


	//----- nvinfo : EIATTR_KPARAM_INFO
	.align		4
.L_19:
        /*0068*/ 	.byte	0x04, 0x17
        /*006a*/ 	.short	(.L_21 - .L_20)
.L_20:
        /*006c*/ 	.word	0x00000000
        /*0070*/ 	.short	0x0000
        /*0072*/ 	.short	0x0000
        /*0074*/ 	.byte	0x00, 0xf5, 0x21, 0x00


	//----- nvinfo : EIATTR_SPARSE_MMA_MASK
	.align		4
.L_21:
        /*0078*/ 	.byte	0x03, 0x50
        /*007a*/ 	.short	0x0000


	//----- nvinfo : EIATTR_MAXREG_COUNT
	.align		4
        /*007c*/ 	.byte	0x03, 0x1b
        /*007e*/ 	.short	0x00ff


	//----- nvinfo : EIATTR_MERCURY_ISA_VERSION
	.align		4
        /*0080*/ 	.byte	0x03, 0x5f
        /*0082*/ 	.short	0x0101


	//----- nvinfo : EIATTR_VRC_CTA_INIT_COUNT
	.align		4
        /*0084*/ 	.byte	0x02, 0x4a
	.zero		1
	.zero		1


	//----- nvinfo : EIATTR_EXIT_INSTR_OFFSETS
	.align		4
        /*0088*/ 	.byte	0x04, 0x1c
        /*008a*/ 	.short	(.L_23 - .L_22)


	//   ....[0]....
.L_22:
        /*008c*/ 	.word	0x00000a50


	//----- nvinfo : EIATTR_CRS_STACK_SIZE
	.align		4
.L_23:
        /*0090*/ 	.byte	0x04, 0x1e
        /*0092*/ 	.short	(.L_25 - .L_24)
.L_24:
        /*0094*/ 	.word	0x00000000


	//----- nvinfo : EIATTR_CBANK_PARAM_SIZE
	.align		4
.L_25:
        /*0098*/ 	.byte	0x03, 0x19
        /*009a*/ 	.short	0x0024


	//----- nvinfo : EIATTR_PARAM_CBANK
	.align		4
        /*009c*/ 	.byte	0x04, 0x0a
        /*009e*/ 	.short	(.L_27 - .L_26)
	.align		4
.L_26:
        /*00a0*/ 	.word	index@(.nv.constant0._Z3GPUPiS_iiiii)
        /*00a4*/ 	.short	0x0380
        /*00a6*/ 	.short	0x0024


	//----- nvinfo : EIATTR_SW_WAR
	.align		4
.L_27:
        /*00a8*/ 	.byte	0x04, 0x36
        /*00aa*/ 	.short	(.L_29 - .L_28)
.L_28:
        /*00ac*/ 	.word	0x00000008
.L_29:


//--------------------- .nv.callgraph             --------------------------
	.section	.nv.callgraph,"",@"SHT_CUDA_CALLGRAPH"
	.align	4
	.sectionentsize	8
	.align		4
        /*0000*/ 	.word	0x00000000
	.align		4
        /*0004*/ 	.word	0xffffffff
	.align		4
        /*0008*/ 	.word	0x00000000
	.align		4
        /*000c*/ 	.word	0xfffffffe
	.align		4
        /*0010*/ 	.word	0x00000000
	.align		4
        /*0014*/ 	.word	0xfffffffd
	.align		4
        /*0018*/ 	.word	0x00000000
	.align		4
        /*001c*/ 	.word	0xfffffffc


//--------------------- .text._Z3GPUPiS_iiiii     --------------------------
	.section	.text._Z3GPUPiS_iiiii,"ax",@progbits
	.align	128
        .global         _Z3GPUPiS_iiiii
        .type           _Z3GPUPiS_iiiii,@function
        .size           _Z3GPUPiS_iiiii,(.L_x_7 - _Z3GPUPiS_iiiii)
        .other          _Z3GPUPiS_iiiii,@"STO_CUDA_ENTRY STV_DEFAULT"
_Z3GPUPiS_iiiii:
.text._Z3GPUPiS_iiiii:
[----:B------:R-:W-:Y:S01]  /*0000*/  LDC R1, c[0x0][0x37c] ;  /* 0x0000df00ff017b82 */ /* 0x000fe20000000800 */
[----:B------:R-:W0:Y:S07]  /*0010*/  S2R R3, SR_TID.X ;  /* 0x0000000000037919 */ /* 0x000e2e0000002100 */
[----:B------:R-:W1:Y:S01]  /*0020*/  S2UR UR4, SR_CTAID.X ;  /* 0x00000000000479c3 */ /* 0x000e620000002500 */
[----:B------:R-:W-:Y:S07]  /*0030*/  BSSY.RECONVERGENT B0, `(.L_x_0) ;  /* 0x000009d000007945 */ /* 0x000fee0003800200 */
[----:B------:R-:W1:Y:S08]  /*0040*/  LDC R0, c[0x0][0x390] ;  /* 0x0000e400ff007b82 */ /* 0x000e700000000800 */
[----:B------:R-:W1:Y:S08]  /*0050*/  LDC R5, c[0x0][0x3a0] ;  /* 0x0000e800ff057b82 */ /* 0x000e700000000800 */
[----:B------:R-:W2:Y:S01]  /*0060*/  LDC R6, c[0x0][0x398] ;  /* 0x0000e600ff067b82 */ /* 0x000ea20000000800 */
[----:B-1----:R-:W-:-:S04]  /*0070*/  IMAD R2, R0, UR4, R5 ;  /* 0x0000000400027c24 */ /* 0x002fc8000f8e0205 */
[C---:B0-----:R-:W-:Y:S01]  /*0080*/  IMAD.IADD R4, R2.reuse, 0x1, R3 ;  /* 0x0000000102047824 */ /* 0x041fe200078e0203 */
[----:B--2---:R-:W-:-:S04]  /*0090*/  IADD3 R2, PT, PT, R2, R5, R6 ;  /* 0x0000000502027210 */ /* 0x004fc80007ffe006 */
[----:B------:R-:W-:-:S13]  /*00a0*/  ISETP.GE.AND P0, PT, R4, R2, PT ;  /* 0x000000020400720c */ /* 0x000fda0003f06270 */
[----:B------:R-:W-:Y:S05]  /*00b0*/  @P0 BRA `(.L_x_1) ;  /* 0x0000000800500947 */ /* 0x000fea0003800000 */
[----:B------:R-:W0:Y:S01]  /*00c0*/  LDC R3, c[0x0][0x39c] ;  /* 0x0000e700ff037b82 */ /* 0x000e220000000800 */
[----:B------:R-:W-:Y:S07]  /*00d0*/  BSSY.RECONVERGENT B1, `(.L_x_2) ;  /* 0x0000043000017945 */ /* 0x000fee0003800200 */
[----:B------:R-:W1:Y:S01]  /*00e0*/  LDC.64 R16, c[0x0][0x358] ;  /* 0x0000d600ff107b82 */ /* 0x000e620000000a00 */
[----:B0-----:R-:W0:Y:S01]  /*00f0*/  I2F.U32.RP R10, R3 ;  /* 0x00000003000a7306 */ /* 0x001e220000209000 */
[----:B------:R-:W-:Y:S01]  /*0100*/  IMAD.IADD R5, R4, 0x1, R3 ;  /* 0x0000000104057824 */ /* 0x000fe200078e0203 */
[----:B------:R-:W-:-:S04]  /*0110*/  ISETP.NE.U32.AND P2, PT, R3, RZ, PT ;  /* 0x000000ff0300720c */ /* 0x000fc80003f45070 */
[----:B------:R-:W-:Y:S02]  /*0120*/  ISETP.GE.AND P0, PT, R5, R2, PT ;  /* 0x000000020500720c */ /* 0x000fe40003f06270 */
[----:B------:R-:W-:Y:S02]  /*0130*/  VIMNMX R8, PT, PT, R2, R5, !PT ;  /* 0x0000000502087248 */ /* 0x000fe40007fe0100 */
[----:B------:R-:W-:-:S04]  /*0140*/  SEL R9, RZ, 0x1, P0 ;  /* 0x00000001ff097807 */ /* 0x000fc80000000000 */
[----:B------:R-:W-:Y:S01]  /*0150*/  IADD3 R8, PT, PT, R8, -R5, -R9 ;  /* 0x8000000508087210 */ /* 0x000fe20007ffe809 */
[----:B0-----:R-:W0:Y:S02]  /*0160*/  MUFU.RCP R10, R10 ;  /* 0x0000000a000a7308 */ /* 0x001e240000001000 */
[----:B0-----:R-:W-:-:S06]  /*0170*/  VIADD R6, R10, 0xffffffe ;  /* 0x0ffffffe0a067836 */ /* 0x001fcc0000000000 */
[----:B------:R0:W2:Y:S02]  /*0180*/  F2I.FTZ.U32.TRUNC.NTZ R7, R6 ;  /* 0x0000000600077305 */ /* 0x0000a4000021f000 */
[----:B0-----:R-:W-:Y:S02]  /*0190*/  IMAD.MOV.U32 R6, RZ, RZ, RZ ;  /* 0x000000ffff067224 */ /* 0x001fe400078e00ff */
[----:B--2---:R-:W-:-:S04]  /*01a0*/  IMAD.MOV R12, RZ, RZ, -R7 ;  /* 0x000000ffff0c7224 */ /* 0x004fc800078e0a07 */
[----:B------:R-:W-:-:S04]  /*01b0*/  IMAD R11, R12, R3, RZ ;  /* 0x000000030c0b7224 */ /* 0x000fc800078e02ff */
[----:B------:R-:W-:-:S06]  /*01c0*/  IMAD.HI.U32 R7, R7, R11, R6 ;  /* 0x0000000b07077227 */ /* 0x000fcc00078e0006 */
[----:B------:R-:W-:-:S04]  /*01d0*/  IMAD.HI.U32 R6, R7, R8, RZ ;  /* 0x0000000807067227 */ /* 0x000fc800078e00ff */
[----:B------:R-:W-:-:S04]  /*01e0*/  IMAD.MOV R5, RZ, RZ, -R6 ;  /* 0x000000ffff057224 */ /* 0x000fc800078e0a06 */
[----:B------:R-:W-:-:S05]  /*01f0*/  IMAD R8, R3, R5, R8 ;  /* 0x0000000503087224 */ /* 0x000fca00078e0208 */
[----:B------:R-:W-:-:S13]  /*0200*/  ISETP.GE.U32.AND P0, PT, R8, R3, PT ;  /* 0x000000030800720c */ /* 0x000fda0003f06070 */
[----:B------:R-:W-:Y:S02]  /*0210*/  @P0 IMAD.IADD R8, R8, 0x1, -R3 ;  /* 0x0000000108080824 */ /* 0x000fe400078e0a03 */
[----:B------:R-:W-:-:S03]  /*0220*/  @P0 VIADD R6, R6, 0x1 ;  /* 0x0000000106060836 */ /* 0x000fc60000000000 */
[----:B------:R-:W-:-:S13]  /*0230*/  ISETP.GE.U32.AND P1, PT, R8, R3, PT ;  /* 0x000000030800720c */ /* 0x000fda0003f26070 */
[----:B------:R-:W-:Y:S01]  /*0240*/  @P1 VIADD R6, R6, 0x1 ;  /* 0x0000000106061836 */ /* 0x000fe20000000000 */
[----:B------:R-:W-:-:S05]  /*0250*/  @!P2 LOP3.LUT R6, RZ, R3, RZ, 0x33, !PT ;  /* 0x00000003ff06a212 */ /* 0x000fca00078e33ff */
[----:B------:R-:W-:-:S05]  /*0260*/  IMAD.IADD R5, R9, 0x1, R6 ;  /* 0x0000000109057824 */ /* 0x000fca00078e0206 */
[C---:B------:R-:W-:Y:S02]  /*0270*/  LOP3.LUT R6, R5.reuse, 0x3, RZ, 0xc0, !PT ;  /* 0x0000000305067812 */ /* 0x040fe400078ec0ff */
[----:B------:R-:W-:Y:S02]  /*0280*/  ISETP.GE.U32.AND P0, PT, R5, 0x3, PT ;  /* 0x000000030500780c */ /* 0x000fe40003f06070 */
[----:B------:R-:W-:-:S13]  /*0290*/  ISETP.NE.AND P1, PT, R6, 0x3, PT ;  /* 0x000000030600780c */ /* 0x000fda0003f25270 */
[----:B-1----:R-:W-:Y:S05]  /*02a0*/  @!P1 BRA `(.L_x_3) ;  /* 0x0000000000949947 */ /* 0x002fea0003800000 */
[----:B------:R-:W0:Y:S01]  /*02b0*/  LDC.64 R6, c[0x0][0x380] ;  /* 0x0000e000ff067b82 */ /* 0x000e220000000a00 */
[----:B------:R-:W-:Y:S02]  /*02c0*/  VIADD R5, R5, 0x1 ;  /* 0x0000000105057836 */ /* 0x000fe40000000000 */
[----:B------:R-:W-:-:S03]  /*02d0*/  IMAD.WIDE R10, R0, 0x4, RZ ;  /* 0x00000004000a7825 */ /* 0x000fc600078e02ff */
[----:B------:R-:W-:Y:S02]  /*02e0*/  LOP3.LUT R5, R5, 0x3, RZ, 0xc0, !PT ;  /* 0x0000000305057812 */ /* 0x000fe400078ec0ff */
[----:B------:R-:W1:Y:S03]  /*02f0*/  LDC.64 R8, c[0x0][0x388] ;  /* 0x0000e200ff087b82 */ /* 0x000e660000000a00 */
[----:B------:R-:W-:-:S07]  /*0300*/  IMAD.MOV R5, RZ, RZ, -R5 ;  /* 0x000000ffff057224 */ /* 0x000fce00078e0a05 */
.L_x_4:
[----:B0-----:R-:W-:Y:S01]  /*0310*/  IMAD.WIDE R14, R4, 0x4, R6 ;  /* 0x00000004040e7825 */ /* 0x001fe200078e0206 */
[C---:B------:R-:W-:Y:S02]  /*0320*/  R2UR UR6, R16.reuse ;  /* 0x00000000100672ca */ /* 0x040fe400000e0000 */
[C---:B------:R-:W-:Y:S02]  /*0330*/  R2UR UR7, R17.reuse ;  /* 0x00000000110772ca */ /* 0x040fe400000e0000 */
[C---:B------:R-:W-:Y:S02]  /*0340*/  R2UR UR4, R16.reuse ;  /* 0x00000000100472ca */ /* 0x040fe400000e0000 */
[C---:B------:R-:W-:Y:S02]  /*0350*/  R2UR UR5, R17.reuse ;  /* 0x00000000110572ca */ /* 0x040fe400000e0000 */
[----:B------:R-:W-:Y:S02]  /*0360*/  R2UR UR8, R16 ;  /* 0x00000000100872ca */ /* 0x000fe400000e0000 */
[----:B------:R-:W-:-:S02]  /*0370*/  R2UR UR9, R17 ;  /* 0x00000000110972ca */ /* 0x000fc400000e0000 */
[-C--:B--2---:R-:W-:Y:S02]  /*0380*/  IADD3 R18, P1, PT, -R10, R14.reuse, RZ ;  /* 0x0000000e0a127210 */ /* 0x084fe40007f3e1ff */
[C---:B------:R-:W-:Y:S02]  /*0390*/  R2UR UR10, R16.reuse ;  /* 0x00000000100a72ca */ /* 0x040fe400000e0000 */
[----:B------:R-:W-:Y:S01]  /*03a0*/  R2UR UR11, R17 ;  /* 0x00000000110b72ca */ /* 0x000fe200000e0000 */
[----:B------:R-:W-:Y:S01]  /*03b0*/  IMAD.X R19, R15, 0x1, ~R11, P1 ;  /* 0x000000010f137824 */ /* 0x000fe200008e0e0b */
[----:B------:R-:W-:Y:S01]  /*03c0*/  R2UR UR12, R16 ;  /* 0x00000000100c72ca */ /* 0x000fe200000e0000 */
[----:B------:R-:W2:Y:S01]  /*03d0*/  LDG.E R20, desc[UR4][R14.64+-0x4] ;  /* 0xfffffc040e147981 */ /* 0x000ea2000c1e1900 */
[----:B------:R-:W-:Y:S02]  /*03e0*/  R2UR UR13, R17 ;  /* 0x00000000110d72ca */ /* 0x000fe400000e0000 */
[----:B------:R-:W-:Y:S01]  /*03f0*/  IADD3 R12, P1, PT, R10, R14, RZ ;  /* 0x0000000e0a0c7210 */ /* 0x000fe20007f3e0ff */
[----:B------:R-:W2:Y:S04]  /*0400*/  LDG.E R19, desc[UR6][R18.64] ;  /* 0x0000000612137981 */ /* 0x000ea8000c1e1900 */
[----:B------:R-:W-:Y:S01]  /*0410*/  IMAD.X R13, R11, 0x1, R15, P1 ;  /* 0x000000010b0d7824 */ /* 0x000fe200008e060f */
[----:B------:R-:W2:Y:S04]  /*0420*/  LDG.E R21, desc[UR8][R14.64] ;  /* 0x000000080e157981 */ /* 0x000ea8000c1e1900 */
[----:B------:R-:W3:Y:S04]  /*0430*/  LDG.E R23, desc[UR10][R14.64+0x4] ;  /* 0x0000040a0e177981 */ /* 0x000ee8000c1e1900 */
[----:B------:R-:W3:Y:S01]  /*0440*/  LDG.E R12, desc[UR12][R12.64] ;  /* 0x0000000c0c0c7981 */ /* 0x000ee2000c1e1900 */
[----:B------:R-:W-:-:S05]  /*0450*/  VIADD R5, R5, 0x1 ;  /* 0x0000000105057836 */ /* 0x000fca0000000000 */
[----:B------:R-:W-:Y:S02]  /*0460*/  ISETP.NE.AND P1, PT, R5, RZ, PT ;  /* 0x000000ff0500720c */ /* 0x000fe40003f25270 */
[----:B--2---:R-:W-:-:S04]  /*0470*/  IADD3 R20, PT, PT, R21, R19, R20 ;  /* 0x0000001315147210 */ /* 0x004fc80007ffe014 */
[----:B---3--:R-:W-:-:S05]  /*0480*/  IADD3 R20, PT, PT, R12, R20, R23 ;  /* 0x000000140c147210 */ /* 0x008fca0007ffe017 */
[----:B------:R-:W-:-:S05]  /*0490*/  IMAD.HI R20, R20, 0x66666667, RZ ;  /* 0x6666666714147827 */ /* 0x000fca00078e02ff */
[----:B------:R-:W-:Y:S01]  /*04a0*/  SHF.R.S32.HI R21, RZ, 0x1, R20 ;  /* 0x00000001ff157819 */ /* 0x000fe20000011414 */
[----:B-1----:R-:W-:-:S03]  /*04b0*/  IMAD.WIDE R18, R4, 0x4, R8 ;  /* 0x0000000404127825 */ /* 0x002fc600078e0208 */
[----:B------:R-:W-:Y:S01]  /*04c0*/  LEA.HI R21, R20, R21, RZ, 0x1 ;  /* 0x0000001514157211 */ /* 0x000fe200078f08ff */
[----:B------:R-:W-:-:S04]  /*04d0*/  IMAD.IADD R4, R4, 0x1, R3 ;  /* 0x0000000104047824 */ /* 0x000fc800078e0203 */
[----:B------:R2:W-:Y:S01]  /*04e0*/  STG.E desc[UR4][R18.64], R21 ;  /* 0x0000001512007986 */ /* 0x0005e2000c101904 */
[----:B------:R-:W-:Y:S05]  /*04f0*/  @P1 BRA `(.L_x_4) ;  /* 0xfffffffc00841947 */ /* 0x000fea000383ffff */
.L_x_3:
[----:B------:R-:W-:Y:S05]  /*0500*/  BSYNC.RECONVERGENT B1 ;  /* 0x0000000000017941 */ /* 0x000fea0003800200 */
.L_x_2:
[----:B------:R-:W-:Y:S05]  /*0510*/  @!P0 BRA `(.L_x_1) ;  /* 0x0000000400388947 */ /* 0x000fea0003800000 */
.L_x_5:
[----:B0-----:R-:W0:Y:S01]  /*0520*/  LDC.64 R8, c[0x0][0x380] ;  /* 0x0000e000ff087b82 */ /* 0x001e220000000a00 */
[----:B------:R-:W-:Y:S01]  /*0530*/  R2UR UR6, R16 ;  /* 0x00000000100672ca */ /* 0x000fe200000e0000 */
[----:B------:R-:W-:Y:S01]  /*0540*/  IMAD.IADD R7, R4, 0x1, -R0 ;  /* 0x0000000104077824 */ /* 0x000fe200078e0a00 */
[C---:B------:R-:W-:Y:S02]  /*0550*/  R2UR UR7, R17.reuse ;  /* 0x00000000110772ca */ /* 0x040fe400000e0000 */
[C---:B------:R-:W-:Y:S02]  /*0560*/  R2UR UR4, R16.reuse ;  /* 0x00000000100472ca */ /* 0x040fe400000e0000 */
[C---:B------:R-:W-:Y:S02]  /*0570*/  R2UR UR5, R17.reuse ;  /* 0x00000000110572ca */ /* 0x040fe400000e0000 */
[----:B------:R-:W-:Y:S02]  /*0580*/  R2UR UR8, R16 ;  /* 0x00000000100872ca */ /* 0x000fe400000e0000 */
[----:B------:R-:W-:-:S02]  /*0590*/  R2UR UR9, R17 ;  /* 0x00000000110972ca */ /* 0x000fc400000e0000 */
[C---:B------:R-:W-:Y:S02]  /*05a0*/  R2UR UR10, R16.reuse ;  /* 0x00000000100a72ca */ /* 0x040fe400000e0000 */
[C---:B------:R-:W-:Y:S02]  /*05b0*/  R2UR UR11, R17.reuse ;  /* 0x00000000110b72ca */ /* 0x040fe400000e0000 */
[----:B------:R-:W-:Y:S02]  /*05c0*/  R2UR UR12, R16 ;  /* 0x00000000100c72ca */ /* 0x000fe400000e0000 */
[----:B------:R-:W-:Y:S01]  /*05d0*/  R2UR UR13, R17 ;  /* 0x00000000110d72ca */ /* 0x000fe200000e0000 */
[----:B0-----:R-:W-:-:S04]  /*05e0*/  IMAD.WIDE R6, R7, 0x4, R8 ;  /* 0x0000000407067825 */ /* 0x001fc800078e0208 */
[----:B------:R-:W-:Y:S01]  /*05f0*/  IMAD.WIDE R8, R4, 0x4, R8 ;  /* 0x0000000404087825 */ /* 0x000fe200078e0208 */
[----:B------:R0:W3:Y:S04]  /*0600*/  LDG.E R10, desc[UR6][R6.64] ;  /* 0x00000006060a7981 */ /* 0x0000e8000c1e1900 */
[----:B------:R-:W3:Y:S01]  /*0610*/  LDG.E R5, desc[UR4][R8.64+-0x4] ;  /* 0xfffffc0408057981 */ /* 0x000ee2000c1e1900 */
[----:B------:R-:W-:-:S03]  /*0620*/  IMAD.WIDE R12, R0, 0x4, R8 ;  /* 0x00000004000c7825 */ /* 0x000fc600078e0208 */
[----:B------:R-:W3:Y:S04]  /*0630*/  LDG.E R11, desc[UR8][R8.64] ;  /* 0x00000008080b7981 */ /* 0x000ee8000c1e1900 */
[----:B------:R-:W4:Y:S04]  /*0640*/  LDG.E R12, desc[UR12][R12.64] ;  /* 0x0000000c0c0c7981 */ /* 0x000f28000c1e1900 */
[----:B------:R1:W4:Y:S01]  /*0650*/  LDG.E R14, desc[UR10][R8.64+0x4] ;  /* 0x0000040a080e7981 */ /* 0x000322000c1e1900 */
[----:B------:R-:W-:Y:S01]  /*0660*/  R2UR UR14, R16 ;  /* 0x00000000100e72ca */ /* 0x000fe200000e0000 */
[----:B0-----:R-:W-:Y:S01]  /*0670*/  IMAD.WIDE R6, R3, 0x4, R6 ;  /* 0x0000000403067825 */ /* 0x001fe200078e0206 */
[----:B------:R-:W-:-:S03]  /*0680*/  R2UR UR15, R17 ;  /* 0x00000000110f72ca */ /* 0x000fc600000e0000 */
[----:B-1----:R-:W-:Y:S01]  /*0690*/  IMAD.WIDE R8, R3, 0x4, R8 ;  /* 0x0000000403087825 */ /* 0x002fe200078e0208 */
[----:B---3--:R-:W-:Y:S02]  /*06a0*/  IADD3 R5, PT, PT, R11, R10, R5 ;  /* 0x0000000a0b057210 */ /* 0x008fe40007ffe005 */
[----:B------:R-:W0:Y:S02]  /*06b0*/  LDC.64 R10, c[0x0][0x388] ;  /* 0x0000e200ff0a7b82 */ /* 0x000e240000000a00 */
[----:B----4-:R-:W-:Y:S01]  /*06c0*/  IADD3 R5, PT, PT, R12, R5, R14 ;  /* 0x000000050c057210 */ /* 0x010fe20007ffe00e */
[----:B------:R-:W-:-:S04]  /*06d0*/  IMAD.WIDE R12, R0, 0x4, R8 ;  /* 0x00000004000c7825 */ /* 0x000fc800078e0208 */
[----:B------:R-:W-:-:S05]  /*06e0*/  IMAD.HI R5, R5, 0x66666667, RZ ;  /* 0x6666666705057827 */ /* 0x000fca00078e02ff */
[----:B------:R-:W-:-:S04]  /*06f0*/  SHF.R.S32.HI R14, RZ, 0x1, R5 ;  /* 0x00000001ff0e7819 */ /* 0x000fc80000011405 */
[----:B------:R-:W-:Y:S01]  /*0700*/  LEA.HI R5, R5, R14, RZ, 0x1 ;  /* 0x0000000e05057211 */ /* 0x000fe200078f08ff */
[----:B0-----:R-:W-:-:S05]  /*0710*/  IMAD.WIDE R10, R4, 0x4, R10 ;  /* 0x00000004040a7825 */ /* 0x001fca00078e020a */
[----:B------:R0:W-:Y:S04]  /*0720*/  STG.E desc[UR4][R10.64], R5 ;  /* 0x000000050a007986 */ /* 0x0001e8000c101904 */
[----:B------:R1:W3:Y:S04]  /*0730*/  LDG.E R15, desc[UR8][R6.64] ;  /* 0x00000008060f7981 */ /* 0x0002e8000c1e1900 */
[----:B------:R-:W3:Y:S04]  /*0740*/  LDG.E R14, desc[UR6][R8.64+-0x4] ;  /* 0xfffffc06080e7981 */ /* 0x000ee8000c1e1900 */
[----:B--2---:R-:W3:Y:S04]  /*0750*/  LDG.E R18, desc[UR10][R8.64] ;  /* 0x0000000a08127981 */ /* 0x004ee8000c1e1900 */
[----:B------:R-:W2:Y:S04]  /*0760*/  LDG.E R12, desc[UR14][R12.64] ;  /* 0x0000000e0c0c7981 */ /* 0x000ea8000c1e1900 */
[----:B------:R4:W2:Y:S01]  /*0770*/  LDG.E R19, desc[UR12][R8.64+0x4] ;  /* 0x0000040c08137981 */ /* 0x0008a2000c1e1900 */
[----:B0-----:R-:W-:-:S04]  /*0780*/  IMAD.WIDE R10, R3, 0x4, R10 ;  /* 0x00000004030a7825 */ /* 0x001fc800078e020a */
[----:B-1----:R-:W-:-:S04]  /*0790*/  IMAD.WIDE R6, R3, 0x4, R6 ;  /* 0x0000000403067825 */ /* 0x002fc800078e0206 */
[----:B----4-:R-:W-:Y:S01]  /*07a0*/  IMAD.WIDE R8, R3, 0x4, R8 ;  /* 0x0000000403087825 */ /* 0x010fe200078e0208 */
[----:B---3--:R-:W-:-:S04]  /*07b0*/  IADD3 R14, PT, PT, R18, R15, R14 ;  /* 0x0000000f120e7210 */ /* 0x008fc80007ffe00e */
[----:B--2---:R-:W-:Y:S01]  /*07c0*/  IADD3 R14, PT, PT, R12, R14, R19 ;  /* 0x0000000e0c0e7210 */ /* 0x004fe20007ffe013 */
[----:B------:R-:W-:-:S04]  /*07d0*/  IMAD.WIDE R12, R0, 0x4, R8 ;  /* 0x00000004000c7825 */ /* 0x000fc800078e0208 */
[----:B------:R-:W-:-:S05]  /*07e0*/  IMAD.HI R14, R14, 0x66666667, RZ ;  /* 0x666666670e0e7827 */ /* 0x000fca00078e02ff */
[----:B------:R-:W-:-:S04]  /*07f0*/  SHF.R.S32.HI R15, RZ, 0x1, R14 ;  /* 0x00000001ff0f7819 */ /* 0x000fc8000001140e */
[----:B------:R-:W-:-:S05]  /*0800*/  LEA.HI R15, R14, R15, RZ, 0x1 ;  /* 0x0000000f0e0f7211 */ /* 0x000fca00078f08ff */
[----:B------:R0:W-:Y:S04]  /*0810*/  STG.E desc[UR4][R10.64], R15 ;  /* 0x0000000f0a007986 */ /* 0x0001e8000c101904 */
[----:B------:R1:W2:Y:S04]  /*0820*/  LDG.E R14, desc[UR8][R6.64] ;  /* 0x00000008060e7981 */ /* 0x0002a8000c1e1900 */
[----:B------:R-:W2:Y:S04]  /*0830*/  LDG.E R5, desc[UR6][R8.64+-0x4] ;  /* 0xfffffc0608057981 */ /* 0x000ea8000c1e1900 */
[----:B------:R-:W2:Y:S04]  /*0840*/  LDG.E R18, desc[UR10][R8.64] ;  /* 0x0000000a08127981 */ /* 0x000ea8000c1e1900 */
[----:B------:R-:W3:Y:S04]  /*0850*/  LDG.E R12, desc[UR14][R12.64] ;  /* 0x0000000e0c0c7981 */ /* 0x000ee8000c1e1900 */
[----:B------:R4:W3:Y:S01]  /*0860*/  LDG.E R20, desc[UR12][R8.64+0x4] ;  /* 0x0000040c08147981 */ /* 0x0008e2000c1e1900 */
[----:B0-----:R-:W-:-:S04]  /*0870*/  IMAD.WIDE R10, R3, 0x4, R10 ;  /* 0x00000004030a7825 */ /* 0x001fc800078e020a */
[----:B-1----:R-:W-:-:S04]  /*0880*/  IMAD.WIDE R6, R3, 0x4, R6 ;  /* 0x0000000403067825 */ /* 0x002fc800078e0206 */
[----:B----4-:R-:W-:Y:S01]  /*0890*/  IMAD.WIDE R8, R3, 0x4, R8 ;  /* 0x0000000403087825 */ /* 0x010fe200078e0208 */
[----:B--2---:R-:W-:-:S04]  /*08a0*/  IADD3 R5, PT, PT, R18, R14, R5 ;  /* 0x0000000e12057210 */ /* 0x004fc80007ffe005 */
[----:B---3--:R-:W-:-:S05]  /*08b0*/  IADD3 R5, PT, PT, R12, R5, R20 ;  /* 0x000000050c057210 */ /* 0x008fca0007ffe014 */
[----:B------:R-:W-:-:S05]  /*08c0*/  IMAD.HI R5, R5, 0x66666667, RZ ;  /* 0x6666666705057827 */ /* 0x000fca00078e02ff */
[----:B------:R-:W-:-:S04]  /*08d0*/  SHF.R.S32.HI R14, RZ, 0x1, R5 ;  /* 0x00000001ff0e7819 */ /* 0x000fc80000011405 */
[----:B------:R-:W-:Y:S01]  /*08e0*/  LEA.HI R5, R5, R14, RZ, 0x1 ;  /* 0x0000000e05057211 */ /* 0x000fe200078f08ff */
[----:B------:R-:W-:-:S04]  /*08f0*/  IMAD.WIDE R12, R0, 0x4, R8 ;  /* 0x00000004000c7825 */ /* 0x000fc800078e0208 */
[----:B------:R0:W-:Y:S04]  /*0900*/  STG.E desc[UR4][R10.64], R5 ;  /* 0x000000050a007986 */ /* 0x0001e8000c101904 */
[----:B------:R-:W2:Y:S04]  /*0910*/  LDG.E R7, desc[UR8][R6.64] ;  /* 0x0000000806077981 */ /* 0x000ea8000c1e1900 */
[----:B------:R-:W2:Y:S04]  /*0920*/  LDG.E R14, desc[UR6][R8.64+-0x4] ;  /* 0xfffffc06080e7981 */ /* 0x000ea8000c1e1900 */
[----:B------:R-:W2:Y:S04]  /*0930*/  LDG.E R15, desc[UR10][R8.64] ;  /* 0x0000000a080f7981 */ /* 0x000ea8000c1e1900 */
[----:B------:R-:W3:Y:S04]  /*0940*/  LDG.E R19, desc[UR12][R8.64+0x4] ;  /* 0x0000040c08137981 */ /* 0x000ee8000c1e1900 */
[----:B------:R-:W3:Y:S01]  /*0950*/  LDG.E R12, desc[UR14][R12.64] ;  /* 0x0000000e0c0c7981 */ /* 0x000ee2000c1e1900 */
[----:B------:R-:W-:-:S02]  /*0960*/  IMAD R4, R3, 0x4, R4 ;  /* 0x0000000403047824 */ /* 0x000fc400078e0204 */
[----:B0-----:R-:W-:-:S03]  /*0970*/  IMAD.WIDE R10, R3, 0x4, R10 ;  /* 0x00000004030a7825 */ /* 0x001fc600078e020a */
[----:B------:R-:W-:Y:S02]  /*0980*/  ISETP.GE.AND P0, PT, R4, R2, PT ;  /* 0x000000020400720c */ /* 0x000fe40003f06270 */
[----:B--2---:R-:W-:-:S04]  /*0990*/  IADD3 R14, PT, PT, R15, R7, R14 ;  /* 0x000000070f0e7210 */ /* 0x004fc80007ffe00e */
[----:B---3--:R-:W-:-:S05]  /*09a0*/  IADD3 R14, PT, PT, R12, R14, R19 ;  /* 0x0000000e0c0e7210 */ /* 0x008fca0007ffe013 */
[----:B------:R-:W-:-:S05]  /*09b0*/  IMAD.HI R14, R14, 0x66666667, RZ ;  /* 0x666666670e0e7827 */ /* 0x000fca00078e02ff */
[----:B------:R-:W-:-:S04]  /*09c0*/  SHF.R.S32.HI R5, RZ, 0x1, R14 ;  /* 0x00000001ff057819 */ /* 0x000fc8000001140e */
[----:B------:R-:W-:-:S05]  /*09d0*/  LEA.HI R5, R14, R5, RZ, 0x1 ;  /* 0x000000050e057211 */ /* 0x000fca00078f08ff */
[----:B------:R0:W-:Y:S01]  /*09e0*/  STG.E desc[UR4][R10.64], R5 ;  /* 0x000000050a007986 */ /* 0x0001e2000c101904 */
[----:B------:R-:W-:Y:S05]  /*09f0*/  @!P0 BRA `(.L_x_5) ;  /* 0xfffffff800c88947 */ /* 0x000fea000383ffff */
.L_x_1:
[----:B------:R-:W-:Y:S05]  /*0a00*/  BSYNC.RECONVERGENT B0 ;  /* 0x0000000000007941 */ /* 0x000fea0003800200 */
.L_x_0:
[----:B------:R-:W-:Y:S06]  /*0a10*/  MEMBAR.SC.GPU ;  /* 0x0000000000007992 */ /* 0x000fec0000002000 */
[----:B------:R-:W-:-:S00]  /*0a20*/  ERRBAR ;  /* 0x00000000000079ab */ /* 0x000fc00000000000 */
[----:B------:R-:W-:Y:S06]  /*0a30*/  CGAERRBAR ;  /* 0x00000000000075ab */ /* 0x000fec0000000000 */
[----:B------:R-:W-:Y:S01]  /*0a40*/  CCTL.IVALL ;  /* 0x00000000ff00798f */ /* 0x000fe20002000000 */
[----:B------:R-:W-:Y:S05]  /*0a50*/  EXIT ;  /* 0x000000000000794d */ /* 0x000fea0003800000 */
.L_x_6:
[----:B------:R-:W-:-:S00]  /*0a60*/  BRA `(.L_x_6) ;  /* 0xfffffffc00fc7947 */ /* 0x000fc0000383ffff */
[----:B------:R-:W-:-:S00]  /*0a70*/  NOP ;  /* 0x0000000000007918 */ /* 0x000fc00000000000 */
        /* <DEDUP_REMOVED lines=8> */
.L_x_7:


//--------------------- .nv.shared.reserved.0     --------------------------
	.section	.nv.shared.reserved.0,"aw",@nobits
	.weak		__nv_reservedSMEM_offset_0_alias
	.size		__nv_reservedSMEM_offset_0_alias, 0, 64
	.other		__nv_reservedSMEM_offset_0_alias,@"STO_CUDA_RESERVED_SHARED STV_DEFAULT"
__nv_reservedSMEM_offset_0_alias:
	.zero		0
	.zero		64


//--------------------- .nv.constant0._Z3GPUPiS_iiiii --------------------------
	.section	.nv.constant0._Z3GPUPiS_iiiii,"a",@progbits
	.sectionflags	@""
	.align	4
.nv.constant0._Z3GPUPiS_iiiii:
	.zero		932


//--------------------- SYMBOLS --------------------------

	.type		.nv.reservedSmem.offset0,@object
	.size		.nv.reservedSmem.offset0,0x4
